	.headerflags	@"EF_CUDA_TEXMODE_UNIFIED EF_CUDA_64BIT_ADDRESS EF_CUDA_SM86 EF_CUDA_VIRTUAL_SM(EF_CUDA_SM86)"
	.elftype	@"ET_EXEC"


//--------------------- .nv.info                  --------------------------
	.section	.nv.info,"",@"SHT_CUDA_INFO"
	.align	4


	//----- nvinfo : EIATTR_REGCOUNT
	.align		4
        /*0000*/ 	.byte	0x04, 0x2f
        /*0002*/ 	.short	(.L_1 - .L_0)
	.align		4
.L_0:
        /*0004*/ 	.word	index@(square)
        /*0008*/ 	.word	0x0000000c


	//----- nvinfo : EIATTR_FRAME_SIZE
	.align		4
.L_1:
        /*000c*/ 	.byte	0x04, 0x11
        /*000e*/ 	.short	(.L_3 - .L_2)
	.align		4
.L_2:
        /*0010*/ 	.word	index@($__internal_0_$__cuda_sm20_sqrt_rn_f32_slowpath)
        /*0014*/ 	.word	0x00000000


	//----- nvinfo : EIATTR_FRAME_SIZE
	.align		4
.L_3:
        /*0018*/ 	.byte	0x04, 0x11
        /*001a*/ 	.short	(.L_5 - .L_4)
	.align		4
.L_4:
        /*001c*/ 	.word	index@(square)
        /*0020*/ 	.word	0x00000000


	//----- nvinfo : EIATTR_MIN_STACK_SIZE
	.align		4
.L_5:
        /*0024*/ 	.byte	0x04, 0x12
        /*0026*/ 	.short	(.L_7 - .L_6)
	.align		4
.L_6:
        /*0028*/ 	.word	index@(square)
        /*002c*/ 	.word	0x00000000
.L_7:


//--------------------- .nv.info.square           --------------------------
	.section	.nv.info.square,"",@"SHT_CUDA_INFO"
	.sectionflags	@""
	.align	4


	//----- nvinfo : EIATTR_CUDA_API_VERSION
	.align		4
        /*0000*/ 	.byte	0x04, 0x37
        /*0002*/ 	.short	(.L_9 - .L_8)
.L_8:
        /*0004*/ 	.word	0x0000007e


	//----- nvinfo : EIATTR_SW2861232_WAR
	.align		4
.L_9:
        /*0008*/ 	.byte	0x01, 0x35
	.zero		2


	//----- nvinfo : EIATTR_PARAM_CBANK
	.align		4
        /*000c*/ 	.byte	0x04, 0x0a
        /*000e*/ 	.short	(.L_11 - .L_10)
	.align		4
.L_10:
        /*0010*/ 	.word	index@(.nv.constant0.square)
        /*0014*/ 	.short	0x0160
        /*0016*/ 	.short	0x000c


	//----- nvinfo : EIATTR_CBANK_PARAM_SIZE
	.align		4
.L_11:
        /*0018*/ 	.byte	0x03, 0x19
        /*001a*/ 	.short	0x000c


	//----- nvinfo : EIATTR_KPARAM_INFO
	.align		4
        /*001c*/ 	.byte	0x04, 0x17
        /*001e*/ 	.short	(.L_13 - .L_12)
.L_12:
        /*0020*/ 	.word	0x00000000
        /*0024*/ 	.short	0x0001
        /*0026*/ 	.short	0x0008
        /*0028*/ 	.byte	0x00, 0xf0, 0x11, 0x00


	//----- nvinfo : EIATTR_KPARAM_INFO
	.align		4
.L_13:
        /*002c*/ 	.byte	0x04, 0x17
        /*002e*/ 	.short	(.L_15 - .L_14)
.L_14:
        /*0030*/ 	.word	0x00000000
        /*0034*/ 	.short	0x0000
        /*0036*/ 	.short	0x0000
        /*0038*/ 	.byte	0x00, 0xf0, 0x21, 0x00


	//----- nvinfo : EIATTR_MAXREG_COUNT
	.align		4
.L_15:
        /*003c*/ 	.byte	0x03, 0x1b
        /*003e*/ 	.short	0x00ff


	//----- nvinfo : EIATTR_EXIT_INSTR_OFFSETS
	.align		4
        /*0040*/ 	.byte	0x04, 0x1c
        /*0042*/ 	.short	(.L_17 - .L_16)


	//   ....[0]....
.L_16:
        /*0044*/ 	.word	0x00000050


	//   ....[1]....
        /*0048*/ 	.word	0x00000190


	//----- nvinfo : EIATTR_CRS_STACK_SIZE
	.align		4
.L_17:
        /*004c*/ 	.byte	0x04, 0x1e
        /*004e*/ 	.short	(.L_19 - .L_18)
.L_18:
        /*0050*/ 	.word	0x00000000
.L_19:


//--------------------- .nv.callgraph             --------------------------
	.section	.nv.callgraph,"",@"SHT_CUDA_CALLGRAPH"
	.align	4
	.sectionentsize	8
	.align		4
        /*0000*/ 	.word	0x00000000
	.align		4
        /*0004*/ 	.word	0xffffffff
	.align		4
        /*0008*/ 	.word	0x00000000
	.align		4
        /*000c*/ 	.word	0xfffffffe
	.align		4
        /*0010*/ 	.word	0x00000000
	.align		4
        /*0014*/ 	.word	0xfffffffd
	.align		4
        /*0018*/ 	.word	0x00000000
	.align		4
        /*001c*/ 	.word	0xfffffffc


//--------------------- .nv.rel.action            --------------------------
	.section	.nv.rel.action,"",@"SHT_CUDA_RELOCINFO"
	.align	8
	.sectionentsize	8
        /*0000*/ 	.byte	0x73, 0x00, 0x00, 0x00, 0x00, 0x00, 0x00, 0x00, 0x00, 0x00, 0x00, 0x11, 0x25, 0x00, 0x05, 0x36


//--------------------- .nv.constant0.square      --------------------------
	.section	.nv.constant0.square,"a",@progbits
	.sectionflags	@""
	.align	4
.nv.constant0.square:
	.zero		364


//--------------------- .text.square              --------------------------
	.section	.text.square,"ax",@progbits
	.sectioninfo	@"SHI_REGISTERS=12"
	.align	128
        .global         square
        .type           square,@function
        .size           square,(.L_x_5 - square)
        .other          square,@"STO_CUDA_ENTRY STV_DEFAULT"
square:
.text.square:
[----:B------:R-:W-:Y:S02]  /*0000*/  MOV R1, c[0x0][0x28] ;  /* 0x00000a0000017a02 */ /* 0x000fe40000000f00 */
[----:B------:R-:W0:Y:S04]  /*0010*/  S2R R2, SR_TID.X ;  /* 0x0000000000027919 */ /* 0x000e280000002100 */
[----:B------:R-:W0:Y:S02]  /*0020*/  S2R R3, SR_CTAID.X ;  /* 0x0000000000037919 */ /* 0x000e240000002500 */
[----:B0-----:R-:W-:-:S05]  /*0030*/  IMAD R2, R3, c[0x0][0x0], R2 ;  /* 0x0000000003027a24 */ /* 0x001fca00078e0202 */
[----:B------:R-:W-:-:S13]  /*0040*/  ISETP.GE.AND P0, PT, R2, c[0x0][0x168], PT ;  /* 0x00005a0002007a0c */ /* 0x000fda0003f06270 */
[----:B------:R-:W-:Y:S05]  /*0050*/  @P0 EXIT ;  /* 0x000000000000094d */ /* 0x000fea0003800000 */
[----:B------:R-:W-:Y:S01]  /*0060*/  MOV R3, 0x4 ;  /* 0x0000000400037802 */ /* 0x000fe20000000f00 */
[----:B------:R-:W-:-:S04]  /*0070*/  ULDC.64 UR4, c[0x0][0x118] ;  /* 0x0000460000047ab9 */ /* 0x000fc80000000a00 */
[----:B------:R-:W-:-:S05]  /*0080*/  IMAD.WIDE R2, R2, R3, c[0x0][0x160] ;  /* 0x0000580002027625 */ /* 0x000fca00078e0203 */
[----:B------:R-:W2:Y:S01]  /*0090*/  LDG.E R0, [R2.64] ;  /* 0x0000000402007981 */ /* 0x000ea2000c1e1900 */
[----:B------:R-:W-:Y:S01]  /*00a0*/  BSSY B0, `(.L_x_0) ;  /* 0x000000d000007945 */ /* 0x000fe20003800000 */
[----:B--2---:R-:W-:Y:S01]  /*00b0*/  IADD3 R4, R0, -0xd000000, RZ ;  /* 0xf300000000047810 */ /* 0x004fe20007ffe0ff */
[----:B------:R0:W1:Y:S03]  /*00c0*/  MUFU.RSQ R5, R0 ;  /* 0x0000000000057308 */ /* 0x0000660000001400 */
[----:B------:R-:W-:-:S13]  /*00d0*/  ISETP.GT.U32.AND P0, PT, R4, 0x727fffff, PT ;  /* 0x727fffff0400780c */ /* 0x000fda0003f04070 */
[----:B------:R-:W-:Y:S05]  /*00e0*/  @!P0 BRA `(.L_x_1) ;  /* 0x0000004000008947 */ /* 0x000fea0003800000 */
[----:B01----:R-:W-:Y:S02]  /*00f0*/  MOV R9, 0x110 ;  /* 0x0000011000097802 */ /* 0x003fe40000000f00 */
[----:B------:R-:W-:Y:S05]  /*0100*/  CALL.REL.NOINC `($__internal_0_$__cuda_sm20_sqrt_rn_f32_slowpath) ;  /* 0x0000009000007944 */ /* 0x000fea0003c00000 */
[----:B------:R-:W-:Y:S01]  /*0110*/  MOV R5, R0 ;  /* 0x0000000000057202 */ /* 0x000fe20000000f00 */
[----:B------:R-:W-:Y:S05]  /*0120*/  BRA `(.L_x_2) ;  /* 0x0000004000007947 */ /* 0x000fea0003800000 */
.L_x_1:
[----:B01----:R-:W-:Y:S01]  /*0130*/  FMUL.FTZ R7, R0, R5 ;  /* 0x0000000500077220 */ /* 0x003fe20000410000 */
[----:B------:R-:W-:-:S03]  /*0140*/  FMUL.FTZ R5, R5, 0.5 ;  /* 0x3f00000005057820 */ /* 0x000fc60000410000 */
[----:B------:R-:W-:-:S04]  /*0150*/  FFMA R0, -R7, R7, R0 ;  /* 0x0000000707007223 */ /* 0x000fc80000000100 */
[----:B------:R-:W-:Y:S02]  /*0160*/  FFMA R5, R0, R5, R7 ;  /* 0x0000000500057223 */ /* 0x000fe40000000007 */
.L_x_2:
[----:B------:R-:W-:Y:S05]  /*0170*/  BSYNC B0 ;  /* 0x0000000000007941 */ /* 0x000fea0003800000 */
.L_x_0:
[----:B------:R-:W-:Y:S01]  /*0180*/  STG.E [R2.64], R5 ;  /* 0x0000000502007986 */ /* 0x000fe2000c101904 */
[----:B------:R-:W-:Y:S05]  /*0190*/  EXIT ;  /* 0x000000000000794d */ /* 0x000fea0003800000 */
        .weak           $__internal_0_$__cuda_sm20_sqrt_rn_f32_slowpath
        .type           $__internal_0_$__cuda_sm20_sqrt_rn_f32_slowpath,@function
        .size           $__internal_0_$__cuda_sm20_sqrt_rn_f32_slowpath,(.L_x_5 - $__internal_0_$__cuda_sm20_sqrt_rn_f32_slowpath)
$__internal_0_$__cuda_sm20_sqrt_rn_f32_slowpath:
[----:B------:R-:W-:-:S13]  /*01a0*/  LOP3.LUT P0, RZ, R0, 0x7fffffff, RZ, 0xc0, !PT ;  /* 0x7fffffff00ff7812 */ /* 0x000fda000780c0ff */
[----:B------:R-:W-:Y:S01]  /*01b0*/  @!P0 MOV R4, R0 ;  /* 0x0000000000048202 */ /* 0x000fe20000000f00 */
[----:B------:R-:W-:Y:S05]  /*01c0*/  @!P0 BRA `(.L_x_3) ;  /* 0x0000010000008947 */ /* 0x000fea0003800000 */
[----:B------:R-:W-:-:S13]  /*01d0*/  FSETP.GEU.FTZ.AND P0, PT, R0, RZ, PT ;  /* 0x000000ff0000720b */ /* 0x000fda0003f1e000 */
[----:B------:R-:W-:Y:S01]  /*01e0*/  @!P0 MOV R4, 0x7fffffff ;  /* 0x7fffffff00048802 */ /* 0x000fe20000000f00 */
[----:B------:R-:W-:Y:S05]  /*01f0*/  @!P0 BRA `(.L_x_3) ;  /* 0x000000d000008947 */ /* 0x000fea0003800000 */
[----:B------:R-:W-:-:S13]  /*0200*/  FSETP.GTU.FTZ.AND P0, PT, |R0|, +INF , PT ;  /* 0x7f8000000000780b */ /* 0x000fda0003f1c200 */
[----:B------:R-:W-:Y:S01]  /*0210*/  @P0 FADD.FTZ R4, R0, 1 ;  /* 0x3f80000000040421 */ /* 0x000fe20000010000 */
[----:B------:R-:W-:Y:S05]  /*0220*/  @P0 BRA `(.L_x_3) ;  /* 0x000000a000000947 */ /* 0x000fea0003800000 */
[----:B------:R-:W-:-:S13]  /*0230*/  FSETP.NEU.FTZ.AND P0, PT, |R0|, +INF , PT ;  /* 0x7f8000000000780b */ /* 0x000fda0003f1d200 */
[----:B------:R-:W-:-:S04]  /*0240*/  @P0 FFMA R5, R0, 1.84467440737095516160e+19, RZ ;  /* 0x5f80000000050823 */ /* 0x000fc800000000ff */
[----:B------:R-:W0:Y:S02]  /*0250*/  @P0 MUFU.RSQ R4, R5 ;  /* 0x0000000500040308 */ /* 0x000e240000001400 */
[----:B0-----:R-:W-:Y:S01]  /*0260*/  @P0 FMUL.FTZ R6, R5, R4 ;  /* 0x0000000405060220 */ /* 0x001fe20000410000 */
[----:B------:R-:W-:Y:S01]  /*0270*/  @P0 FMUL.FTZ R8, R4, 0.5 ;  /* 0x3f00000004080820 */ /* 0x000fe20000410000 */
[----:B------:R-:W-:Y:S02]  /*0280*/  @!P0 MOV R4, R0 ;  /* 0x0000000000048202 */ /* 0x000fe40000000f00 */
[----:B------:R-:W-:-:S04]  /*0290*/  @P0 FADD.FTZ R7, -R6, -RZ ;  /* 0x800000ff06070221 */ /* 0x000fc80000010100 */
[----:B------:R-:W-:-:S04]  /*02a0*/  @P0 FFMA R7, R6, R7, R5 ;  /* 0x0000000706070223 */ /* 0x000fc80000000005 */
[----:B------:R-:W-:-:S04]  /*02b0*/  @P0 FFMA R7, R7, R8, R6 ;  /* 0x0000000807070223 */ /* 0x000fc80000000006 */
[----:B------:R-:W-:-:S05]  /*02c0*/  @P0 FMUL.FTZ R4, R7, 2.3283064365386962891e-10 ;  /* 0x2f80000007040820 */ /* 0x000fca0000410000 */
.L_x_3:
[----:B------:R-:W-:Y:S02]  /*02d0*/  MOV R0, R4 ;  /* 0x0000000400007202 */ /* 0x000fe40000000f00 */
[----:B------:R-:W-:Y:S02]  /*02e0*/  MOV R4, R9 ;  /* 0x0000000900047202 */ /* 0x000fe40000000f00 */
[----:B------:R-:W-:-:S04]  /*02f0*/  MOV R5, 0x0 ;  /* 0x0000000000057802 */ /* 0x000fc80000000f00 */
[----:B------:R-:W-:Y:S05]  /*0300*/  RET.REL.NODEC R4 `(square) ;  /* 0xfffffcf004007950 */ /* 0x000fea0003c3ffff */
.L_x_4:
[----:B------:R-:W-:-:S00]  /*0310*/  BRA `(.L_x_4) ;  /* 0xfffffff000007947 */ /* 0x000fc0000383ffff */
[----:B------:R-:W-:-:S00]  /*0320*/  NOP ;  /* 0x0000000000007918 */ /* 0x000fc00000000000 */
        /* <DEDUP_REMOVED lines=13> */
.L_x_5:
